//
// Generated by NVIDIA NVVM Compiler
//
// Compiler Build ID: CL-36424714
// Cuda compilation tools, release 13.0, V13.0.88
// Based on NVVM 20.0.0
//

.version 9.0
.target sm_100
.address_size 64

	// .globl	_Z11findAveragePiS_iii
.global .align 4 .b8 precalc_xorwow_matrix[102400];
.global .align 4 .b8 precalc_xorwow_offset_matrix[102400];
.global .align 4 .b8 mrg32k3aM1[2304];
.global .align 4 .b8 mrg32k3aM2[2304];
.global .align 4 .b8 mrg32k3aM1SubSeq[2016];
.global .align 4 .b8 mrg32k3aM2SubSeq[2016];
.global .align 4 .b8 mrg32k3aM1Seq[2304];
.global .align 4 .b8 mrg32k3aM2Seq[2304];
.const .align 8 .b8 __cr_lgamma_table[72];
.extern .shared .align 16 .b8 sharedData[];

.visible .entry _Z11findAveragePiS_iii(
	.param .u64 .ptr .align 1 _Z11findAveragePiS_iii_param_0,
	.param .u64 .ptr .align 1 _Z11findAveragePiS_iii_param_1,
	.param .u32 _Z11findAveragePiS_iii_param_2,
	.param .u32 _Z11findAveragePiS_iii_param_3,
	.param .u32 _Z11findAveragePiS_iii_param_4
)
{
	.reg .pred 	%p<18>;
	.reg .b32 	%r<138>;
	.reg .b64 	%rd<37>;

	ld.param.u64 	%rd3, [_Z11findAveragePiS_iii_param_0];
	ld.param.u64 	%rd2, [_Z11findAveragePiS_iii_param_1];
	ld.param.u32 	%r11, [_Z11findAveragePiS_iii_param_2];
	ld.param.u32 	%r13, [_Z11findAveragePiS_iii_param_3];
	ld.param.u32 	%r12, [_Z11findAveragePiS_iii_param_4];
	cvta.to.global.u64 	%rd1, %rd3;
	mov.u32 	%r1, %tid.x;
	mov.u32 	%r15, %ctaid.x;
	mov.u32 	%r2, %ntid.x;
	mad.lo.s32 	%r3, %r15, %r2, %r1;
	add.s32 	%r4, %r3, 1;
	mov.u32 	%r5, %tid.y;
	mov.u32 	%r16, %ctaid.y;
	mov.u32 	%r6, %ntid.y;
	mad.lo.s32 	%r17, %r16, %r6, %r5;
	add.s32 	%r8, %r17, 1;
	add.s32 	%r18, %r11, -1;
	setp.ge.s32 	%p1, %r4, %r18;
	add.s32 	%r19, %r13, -1;
	setp.ge.s32 	%p2, %r8, %r19;
	or.pred  	%p3, %p1, %p2;
	@%p3 bra 	$L__BB0_19;
	or.b32  	%r20, %r1, %r5;
	setp.ne.s32 	%p4, %r20, 0;
	@%p4 bra 	$L__BB0_3;
	mad.lo.s32 	%r103, %r17, %r11, %r3;
	mul.wide.s32 	%rd30, %r103, 4;
	add.s64 	%rd31, %rd1, %rd30;
	ld.global.u32 	%r104, [%rd31];
	ld.global.u32 	%r105, [%rd31+4];
	st.shared.v2.u32 	[sharedData], {%r104, %r105};
	mov.u32 	%r106, sharedData;
	mul.wide.s32 	%rd32, %r11, 4;
	add.s64 	%rd33, %rd31, %rd32;
	ld.global.u32 	%r107, [%rd33];
	shl.b32 	%r108, %r2, 2;
	add.s32 	%r109, %r106, %r108;
	st.shared.u32 	[%r109+8], %r107;
	ld.global.u32 	%r110, [%rd33+4];
	st.shared.u32 	[%r109+12], %r110;
	bra.uni 	$L__BB0_18;
$L__BB0_3:
	setp.ne.s32 	%p5, %r5, 0;
	add.s32 	%r9, %r2, -1;
	setp.ne.s32 	%p6, %r1, %r9;
	or.pred  	%p7, %p5, %p6;
	@%p7 bra 	$L__BB0_5;
	mad.lo.s32 	%r92, %r17, %r11, %r4;
	mul.wide.s32 	%rd26, %r92, 4;
	add.s64 	%rd27, %rd1, %rd26;
	ld.global.u32 	%r93, [%rd27];
	shl.b32 	%r94, %r1, 2;
	mov.u32 	%r95, sharedData;
	add.s32 	%r96, %r95, %r94;
	st.shared.u32 	[%r96+4], %r93;
	ld.global.u32 	%r97, [%rd27+4];
	add.s32 	%r98, %r96, 8;
	st.shared.u32 	[%r96+8], %r97;
	mul.wide.s32 	%rd28, %r11, 4;
	add.s64 	%rd29, %rd27, %rd28;
	ld.global.u32 	%r99, [%rd29];
	shl.b32 	%r100, %r2, 2;
	add.s32 	%r101, %r98, %r100;
	st.shared.u32 	[%r101+4], %r99;
	ld.global.u32 	%r102, [%rd29+4];
	st.shared.u32 	[%r101+8], %r102;
	bra.uni 	$L__BB0_18;
$L__BB0_5:
	add.s32 	%r10, %r6, -1;
	setp.ne.s32 	%p8, %r5, %r10;
	setp.ne.s32 	%p9, %r1, 0;
	or.pred  	%p10, %p9, %p8;
	@%p10 bra 	$L__BB0_7;
	add.s32 	%r80, %r2, 2;
	mad.lo.s32 	%r81, %r8, %r11, %r3;
	mad.lo.s32 	%r82, %r80, %r5, %r80;
	mul.wide.s32 	%rd22, %r81, 4;
	add.s64 	%rd23, %rd1, %rd22;
	ld.global.u32 	%r83, [%rd23];
	shl.b32 	%r84, %r82, 2;
	mov.u32 	%r85, sharedData;
	add.s32 	%r86, %r85, %r84;
	st.shared.u32 	[%r86], %r83;
	ld.global.u32 	%r87, [%rd23+4];
	st.shared.u32 	[%r86+4], %r87;
	mul.wide.s32 	%rd24, %r11, 4;
	add.s64 	%rd25, %rd23, %rd24;
	ld.global.u32 	%r88, [%rd25];
	shl.b32 	%r89, %r80, 2;
	add.s32 	%r90, %r86, %r89;
	st.shared.u32 	[%r90], %r88;
	ld.global.u32 	%r91, [%rd25+4];
	st.shared.u32 	[%r90+4], %r91;
	bra.uni 	$L__BB0_18;
$L__BB0_7:
	setp.ne.s32 	%p11, %r5, %r10;
	setp.ne.s32 	%p12, %r1, %r9;
	or.pred  	%p13, %p11, %p12;
	@%p13 bra 	$L__BB0_9;
	add.s32 	%r67, %r2, 2;
	mad.lo.s32 	%r68, %r8, %r11, %r4;
	mad.lo.s32 	%r69, %r67, %r5, %r67;
	add.s32 	%r70, %r69, %r1;
	mul.wide.s32 	%rd18, %r68, 4;
	add.s64 	%rd19, %rd1, %rd18;
	ld.global.u32 	%r71, [%rd19];
	shl.b32 	%r72, %r70, 2;
	mov.u32 	%r73, sharedData;
	add.s32 	%r74, %r73, %r72;
	st.shared.u32 	[%r74+4], %r71;
	ld.global.u32 	%r75, [%rd19+4];
	st.shared.u32 	[%r74+8], %r75;
	mul.wide.s32 	%rd20, %r11, 4;
	add.s64 	%rd21, %rd19, %rd20;
	ld.global.u32 	%r76, [%rd21];
	shl.b32 	%r77, %r67, 2;
	add.s32 	%r78, %r74, %r77;
	st.shared.u32 	[%r78+4], %r76;
	ld.global.u32 	%r79, [%rd21+4];
	st.shared.u32 	[%r78+8], %r79;
	bra.uni 	$L__BB0_18;
$L__BB0_9:
	setp.ne.s32 	%p14, %r1, 0;
	@%p14 bra 	$L__BB0_11;
	mad.lo.s32 	%r59, %r11, %r8, %r3;
	add.s32 	%r60, %r2, 2;
	mad.lo.s32 	%r61, %r60, %r5, %r60;
	mul.wide.s32 	%rd16, %r59, 4;
	add.s64 	%rd17, %rd1, %rd16;
	ld.global.u32 	%r62, [%rd17];
	shl.b32 	%r63, %r61, 2;
	mov.u32 	%r64, sharedData;
	add.s32 	%r65, %r64, %r63;
	st.shared.u32 	[%r65], %r62;
	ld.global.u32 	%r66, [%rd17+4];
	st.shared.u32 	[%r65+4], %r66;
	bra.uni 	$L__BB0_18;
$L__BB0_11:
	setp.ne.s32 	%p15, %r5, 0;
	@%p15 bra 	$L__BB0_13;
	mad.lo.s32 	%r51, %r17, %r11, %r4;
	mul.wide.s32 	%rd12, %r51, 4;
	add.s64 	%rd13, %rd1, %rd12;
	ld.global.u32 	%r52, [%rd13];
	shl.b32 	%r53, %r1, 2;
	mov.u32 	%r54, sharedData;
	add.s32 	%r55, %r54, %r53;
	st.shared.u32 	[%r55+4], %r52;
	mul.wide.s32 	%rd14, %r11, 4;
	add.s64 	%rd15, %rd13, %rd14;
	ld.global.u32 	%r56, [%rd15];
	shl.b32 	%r57, %r2, 2;
	add.s32 	%r58, %r57, %r55;
	st.shared.u32 	[%r58+12], %r56;
	bra.uni 	$L__BB0_18;
$L__BB0_13:
	setp.ne.s32 	%p16, %r1, %r9;
	@%p16 bra 	$L__BB0_15;
	mad.lo.s32 	%r42, %r11, %r8, %r4;
	add.s32 	%r43, %r2, 2;
	mad.lo.s32 	%r44, %r43, %r5, %r43;
	add.s32 	%r45, %r44, %r1;
	mul.wide.s32 	%rd10, %r42, 4;
	add.s64 	%rd11, %rd1, %rd10;
	ld.global.u32 	%r46, [%rd11];
	shl.b32 	%r47, %r45, 2;
	mov.u32 	%r48, sharedData;
	add.s32 	%r49, %r48, %r47;
	st.shared.u32 	[%r49+4], %r46;
	ld.global.u32 	%r50, [%rd11+4];
	st.shared.u32 	[%r49+8], %r50;
	bra.uni 	$L__BB0_18;
$L__BB0_15:
	setp.ne.s32 	%p17, %r5, %r10;
	@%p17 bra 	$L__BB0_17;
	add.s32 	%r31, %r2, 2;
	mad.lo.s32 	%r32, %r8, %r11, %r4;
	mul.wide.s32 	%rd6, %r32, 4;
	add.s64 	%rd7, %rd1, %rd6;
	ld.global.u32 	%r33, [%rd7];
	mad.lo.s32 	%r34, %r31, %r5, %r31;
	add.s32 	%r35, %r1, %r34;
	shl.b32 	%r36, %r35, 2;
	mov.u32 	%r37, sharedData;
	add.s32 	%r38, %r37, %r36;
	st.shared.u32 	[%r38+4], %r33;
	mul.wide.s32 	%rd8, %r11, 4;
	add.s64 	%rd9, %rd7, %rd8;
	ld.global.u32 	%r39, [%rd9];
	shl.b32 	%r40, %r31, 2;
	add.s32 	%r41, %r38, %r40;
	st.shared.u32 	[%r41+4], %r39;
	bra.uni 	$L__BB0_18;
$L__BB0_17:
	mad.lo.s32 	%r23, %r11, %r8, %r4;
	mul.wide.s32 	%rd4, %r23, 4;
	add.s64 	%rd5, %rd1, %rd4;
	ld.global.u32 	%r24, [%rd5];
	add.s32 	%r25, %r2, 2;
	mad.lo.s32 	%r26, %r25, %r5, %r25;
	add.s32 	%r27, %r1, %r26;
	shl.b32 	%r28, %r27, 2;
	mov.u32 	%r29, sharedData;
	add.s32 	%r30, %r29, %r28;
	st.shared.u32 	[%r30+4], %r24;
$L__BB0_18:
	bar.sync 	0;
	add.s32 	%r111, %r2, 2;
	mad.lo.s32 	%r112, %r5, %r111, %r1;
	shl.b32 	%r113, %r112, 2;
	mov.u32 	%r114, sharedData;
	add.s32 	%r115, %r114, %r113;
	ld.shared.u32 	%r116, [%r115];
	ld.shared.u32 	%r117, [%r115+4];
	add.s32 	%r118, %r117, %r116;
	ld.shared.u32 	%r119, [%r115+8];
	add.s32 	%r120, %r119, %r118;
	shl.b32 	%r121, %r111, 2;
	add.s32 	%r122, %r115, %r121;
	ld.shared.u32 	%r123, [%r122];
	add.s32 	%r124, %r123, %r120;
	ld.shared.u32 	%r125, [%r122+4];
	add.s32 	%r126, %r125, %r124;
	ld.shared.u32 	%r127, [%r122+8];
	add.s32 	%r128, %r127, %r126;
	add.s32 	%r129, %r122, %r121;
	ld.shared.u32 	%r130, [%r129];
	add.s32 	%r131, %r130, %r128;
	ld.shared.u32 	%r132, [%r129+4];
	add.s32 	%r133, %r132, %r131;
	ld.shared.u32 	%r134, [%r129+8];
	add.s32 	%r135, %r134, %r133;
	div.s32 	%r136, %r135, %r12;
	mad.lo.s32 	%r137, %r11, %r8, %r4;
	cvta.to.global.u64 	%rd34, %rd2;
	mul.wide.s32 	%rd35, %r137, 4;
	add.s64 	%rd36, %rd34, %rd35;
	st.global.u32 	[%rd36], %r136;
$L__BB0_19:
	ret;

}


// ===== COMPILED SASS (sm_100) =====

	.target	sm_100

	.elftype	@"ET_EXEC"


//--------------------- .note.nv.tkinfo           --------------------------
	.section	.note.nv.tkinfo,"",@"SHT_NOTE"
	.sectionflags	@"SHF_NOTE_NV_TKINFO"
	.tkinfo
        /*0018*/ 	.word	0x00000002
        /*0030*/ 	.string	""
        /*0030*/ 	.string	"ptxas"
        /*0030*/ 	.string	"Cuda compilation tools, release 13.0, V13.0.88"
        /*0030*/ 	.string	"Build cuda_13.0.r13.0/compiler.36424714_0"
        /*0030*/ 	.string	"-arch sm_100 -m 64 "



//--------------------- .note.nv.cuinfo           --------------------------
	.section	.note.nv.cuinfo,"",@"SHT_NOTE"
	.sectionflags	@"SHF_NOTE_NV_CUINFO"
        /*0018*/ 	.short	0x0002
        /*001a*/ 	.short	0x0064
        /*001c*/ 	.short	0x0082
	.zero		2


//--------------------- .nv.info                  --------------------------
	.section	.nv.info,"",@"SHT_CUDA_INFO"
	.align	4


	//----- nvinfo : EIATTR_REGCOUNT
	.align		4
        /*0000*/ 	.byte	0x04, 0x2f
        /*0002*/ 	.short	(.L_10 - .L_9)
	.align		4
.L_9:
        /*0004*/ 	.word	index@(_Z11findAveragePiS_iii)
        /*0008*/ 	.word	0x00000016


	//----- nvinfo : EIATTR_FRAME_SIZE
	.align		4
.L_10:
        /*000c*/ 	.byte	0x04, 0x11
        /*000e*/ 	.short	(.L_12 - .L_11)
	.align		4
.L_11:
        /*0010*/ 	.word	index@(_Z11findAveragePiS_iii)
        /*0014*/ 	.word	0x00000000


	//----- nvinfo : EIATTR_MIN_STACK_SIZE
	.align		4
.L_12:
        /*0018*/ 	.byte	0x04, 0x12
        /*001a*/ 	.short	(.L_14 - .L_13)
	.align		4
.L_13:
        /*001c*/ 	.word	index@(_Z11findAveragePiS_iii)
        /*0020*/ 	.word	0x00000000
.L_14:


//--------------------- .nv.compat                --------------------------
	.section	.nv.compat,"",@"SHT_CUDA_COMPAT_INFO"
	.align	4
        /*0000*/ 	.byte	0x02, 0x09, 0x00, 0x00, 0x02, 0x02, 0x01, 0x00, 0x02, 0x05, 0x05, 0x00, 0x03, 0x07, 0x01, 0x01
        /*0010*/ 	.byte	0x02, 0x03, 0x00, 0x00, 0x02, 0x06, 0x01, 0x00, 0x04, 0x0b, 0x08, 0x00, 0x09, 0x00, 0x00, 0x00
        /*0020*/ 	.byte	0x00, 0x00, 0x00, 0x00


//--------------------- .nv.info._Z11findAveragePiS_iii --------------------------
	.section	.nv.info._Z11findAveragePiS_iii,"",@"SHT_CUDA_INFO"
	.sectionflags	@""
	.align	4


	//----- nvinfo : EIATTR_CUDA_API_VERSION
	.align		4
        /*0000*/ 	.byte	0x04, 0x37
        /*0002*/ 	.short	(.L_16 - .L_15)
.L_15:
        /*0004*/ 	.word	0x00000082


	//----- nvinfo : EIATTR_KPARAM_INFO
	.align		4
.L_16:
        /*0008*/ 	.byte	0x04, 0x17
        /*000a*/ 	.short	(.L_18 - .L_17)
.L_17:
        /*000c*/ 	.word	0x00000000
        /*0010*/ 	.short	0x0004
        /*0012*/ 	.short	0x0018
        /*0014*/ 	.byte	0x00, 0xf0, 0x11, 0x00


	//----- nvinfo : EIATTR_KPARAM_INFO
	.align		4
.L_18:
        /*0018*/ 	.byte	0x04, 0x17
        /*001a*/ 	.short	(.L_20 - .L_19)
.L_19:
        /*001c*/ 	.word	0x00000000
        /*0020*/ 	.short	0x0003
        /*0022*/ 	.short	0x0014
        /*0024*/ 	.byte	0x00, 0xf0, 0x11, 0x00


	//----- nvinfo : EIATTR_KPARAM_INFO
	.align		4
.L_20:
        /*0028*/ 	.byte	0x04, 0x17
        /*002a*/ 	.short	(.L_22 - .L_21)
.L_21:
        /*002c*/ 	.word	0x00000000
        /*0030*/ 	.short	0x0002
        /*0032*/ 	.short	0x0010
        /*0034*/ 	.byte	0x00, 0xf0, 0x11, 0x00


	//----- nvinfo : EIATTR_KPARAM_INFO
	.align		4
.L_22:
        /*0038*/ 	.byte	0x04, 0x17
        /*003a*/ 	.short	(.L_24 - .L_23)
.L_23:
        /*003c*/ 	.word	0x00000000
        /*0040*/ 	.short	0x0001
        /*0042*/ 	.short	0x0008
        /*0044*/ 	.byte	0x00, 0xf5, 0x21, 0x00


	//----- nvinfo : EIATTR_KPARAM_INFO
	.align		4
.L_24:
        /*0048*/ 	.byte	0x04, 0x17
        /*004a*/ 	.short	(.L_26 - .L_25)
.L_25:
        /*004c*/ 	.word	0x00000000
        /*0050*/ 	.short	0x0000
        /*0052*/ 	.short	0x0000
        /*0054*/ 	.byte	0x00, 0xf5, 0x21, 0x00


	//----- nvinfo : EIATTR_SPARSE_MMA_MASK
	.align		4
.L_26:
        /*0058*/ 	.byte	0x03, 0x50
        /*005a*/ 	.short	0x0000


	//----- nvinfo : EIATTR_MAXREG_COUNT
	.align		4
        /*005c*/ 	.byte	0x03, 0x1b
        /*005e*/ 	.short	0x00ff


	//----- nvinfo : EIATTR_NUM_BARRIERS
	.align		4
        /*0060*/ 	.byte	0x02, 0x4c
        /*0062*/ 	.byte	0x01
	.zero		1


	//----- nvinfo : EIATTR_MERCURY_ISA_VERSION
	.align		4
        /*0064*/ 	.byte	0x03, 0x5f
        /*0066*/ 	.short	0x0101


	//----- nvinfo : EIATTR_VRC_CTA_INIT_COUNT
	.align		4
        /*0068*/ 	.byte	0x02, 0x4a
	.zero		1
	.zero		1


	//----- nvinfo : EIATTR_EXIT_INSTR_OFFSETS
	.align		4
        /*006c*/ 	.byte	0x04, 0x1c
        /*006e*/ 	.short	(.L_28 - .L_27)


	//   ....[0]....
.L_27:
        /*0070*/ 	.word	0x00000100


	//   ....[1]....
        /*0074*/ 	.word	0x00000e70


	//----- nvinfo : EIATTR_CRS_STACK_SIZE
	.align		4
.L_28:
        /*0078*/ 	.byte	0x04, 0x1e
        /*007a*/ 	.short	(.L_30 - .L_29)
.L_29:
        /*007c*/ 	.word	0x00000000


	//----- nvinfo : EIATTR_CBANK_PARAM_SIZE
	.align		4
.L_30:
        /*0080*/ 	.byte	0x03, 0x19
        /*0082*/ 	.short	0x001c


	//----- nvinfo : EIATTR_PARAM_CBANK
	.align		4
        /*0084*/ 	.byte	0x04, 0x0a
        /*0086*/ 	.short	(.L_32 - .L_31)
	.align		4
.L_31:
        /*0088*/ 	.word	index@(.nv.constant0._Z11findAveragePiS_iii)
        /*008c*/ 	.short	0x0380
        /*008e*/ 	.short	0x001c


	//----- nvinfo : EIATTR_SW_WAR
	.align		4
.L_32:
        /*0090*/ 	.byte	0x04, 0x36
        /*0092*/ 	.short	(.L_34 - .L_33)
.L_33:
        /*0094*/ 	.word	0x00000008
.L_34:


//--------------------- .nv.callgraph             --------------------------
	.section	.nv.callgraph,"",@"SHT_CUDA_CALLGRAPH"
	.align	4
	.sectionentsize	8
	.align		4
        /*0000*/ 	.word	0x00000000
	.align		4
        /*0004*/ 	.word	0xffffffff
	.align		4
        /*0008*/ 	.word	0x00000000
	.align		4
        /*000c*/ 	.word	0xfffffffe
	.align		4
        /*0010*/ 	.word	0x00000000
	.align		4
        /*0014*/ 	.word	0xfffffffd
	.align		4
        /*0018*/ 	.word	0x00000000
	.align		4
        /*001c*/ 	.word	0xfffffffc


//--------------------- .nv.constant4             --------------------------
	.section	.nv.constant4,"a",@progbits
	.align	8
	.align		8
.nv.constant4:
        /*0000*/ 	.dword	precalc_xorwow_matrix
	.align		8
        /*0008*/ 	.dword	precalc_xorwow_offset_matrix
	.align		8
        /*0010*/ 	.dword	mrg32k3aM1
	.align		8
        /*0018*/ 	.dword	mrg32k3aM2
	.align		8
        /*0020*/ 	.dword	mrg32k3aM1SubSeq
	.align		8
        /*0028*/ 	.dword	mrg32k3aM2SubSeq
	.align		8
        /*0030*/ 	.dword	mrg32k3aM1Seq
	.align		8
        /*0038*/ 	.dword	mrg32k3aM2Seq


//--------------------- .nv.constant3             --------------------------
	.section	.nv.constant3,"a",@progbits
	.align	8
.nv.constant3:
	.type		__cr_lgamma_table,@object
	.size		__cr_lgamma_table,(.L_8 - __cr_lgamma_table)
__cr_lgamma_table:
        /*0000*/ 	.byte	0x00, 0x00, 0x00, 0x00, 0x00, 0x00, 0x00, 0x00, 0x00, 0x00, 0x00, 0x00, 0x00, 0x00, 0x00, 0x00
        /*0010*/ 	.byte	0xef, 0x39, 0xfa, 0xfe, 0x42, 0x2e, 0xe6, 0x3f, 0x02, 0x20, 0x2a, 0xfa, 0x0b, 0xab, 0xfc, 0x3f
        /*0020*/ 	.byte	0xf9, 0x2c, 0x92, 0x7c, 0xa7, 0x6c, 0x09, 0x40, 0xc9, 0x79, 0x44, 0x3c, 0x64, 0x26, 0x13, 0x40
        /*0030*/ 	.byte	0xca, 0x01, 0xcf, 0x3a, 0x27, 0x51, 0x1a, 0x40, 0x30, 0xcc, 0x2d, 0xf3, 0xe1, 0x0c, 0x21, 0x40
        /*0040*/ 	.byte	0x0d, 0xb7, 0xfc, 0x82, 0x8e, 0x35, 0x25, 0x40
.L_8:


//--------------------- .text._Z11findAveragePiS_iii --------------------------
	.section	.text._Z11findAveragePiS_iii,"ax",@progbits
	.align	128
        .global         _Z11findAveragePiS_iii
        .type           _Z11findAveragePiS_iii,@function
        .size           _Z11findAveragePiS_iii,(.L_x_10 - _Z11findAveragePiS_iii)
        .other          _Z11findAveragePiS_iii,@"STO_CUDA_ENTRY STV_DEFAULT"
_Z11findAveragePiS_iii:
.text._Z11findAveragePiS_iii:
[----:B------:R-:W-:Y:S01]  /*0000*/  LDC R1, c[0x0][0x37c] ;  /* 0x0000df00ff017b82 */ /* 0x000fe20000000800 */
[----:B------:R-:W0:Y:S07]  /*0010*/  S2R R4, SR_TID.Y ;  /* 0x0000000000047919 */ /* 0x000e2e0000002200 */
[----:B------:R-:W1:Y:S01]  /*0020*/  LDC R0, c[0x0][0x360] ;  /* 0x0000d800ff007b82 */ /* 0x000e620000000800 */
[----:B------:R-:W1:Y:S07]  /*0030*/  S2R R7, SR_TID.X ;  /* 0x0000000000077919 */ /* 0x000e6e0000002100 */
[----:B------:R-:W0:Y:S08]  /*0040*/  S2UR UR5, SR_CTAID.Y ;  /* 0x00000000000579c3 */ /* 0x000e300000002600 */
[----:B------:R-:W0:Y:S08]  /*0050*/  LDC R9, c[0x0][0x364] ;  /* 0x0000d900ff097b82 */ /* 0x000e300000000800 */
[----:B------:R-:W1:Y:S08]  /*0060*/  S2UR UR4, SR_CTAID.X ;  /* 0x00000000000479c3 */ /* 0x000e700000002500 */
[----:B------:R-:W2:Y:S01]  /*0070*/  LDC.64 R2, c[0x0][0x390] ;  /* 0x0000e400ff027b82 */ /* 0x000ea20000000a00 */
[----:B0-----:R-:W-:-:S04]  /*0080*/  IMAD R6, R9, UR5, R4 ;  /* 0x0000000509067c24 */ /* 0x001fc8000f8e0204 */
[----:B------:R-:W-:Y:S02]  /*0090*/  VIADD R5, R6, 0x1 ;  /* 0x0000000106057836 */ /* 0x000fe40000000000 */
[----:B-1----:R-:W-:Y:S01]  /*00a0*/  IMAD R11, R0, UR4, R7 ;  /* 0x00000004000b7c24 */ /* 0x002fe2000f8e0207 */
[----:B--2---:R-:W-:-:S03]  /*00b0*/  IADD3 R10, PT, PT, R3, -0x1, RZ ;  /* 0xffffffff030a7810 */ /* 0x004fc60007ffe0ff */
[----:B------:R-:W-:Y:S01]  /*00c0*/  VIADD R3, R11, 0x1 ;  /* 0x000000010b037836 */ /* 0x000fe20000000000 */
[----:B------:R-:W-:Y:S02]  /*00d0*/  IADD3 R8, PT, PT, R2, -0x1, RZ ;  /* 0xffffffff02087810 */ /* 0x000fe40007ffe0ff */
[----:B------:R-:W-:-:S04]  /*00e0*/  ISETP.GE.AND P0, PT, R5, R10, PT ;  /* 0x0000000a0500720c */ /* 0x000fc80003f06270 */
[----:B------:R-:W-:-:S13]  /*00f0*/  ISETP.GE.OR P0, PT, R3, R8, P0 ;  /* 0x000000080300720c */ /* 0x000fda0000706670 */
[----:B------:R-:W-:Y:S05]  /*0100*/  @P0 EXIT ;  /* 0x000000000000094d */ /* 0x000fea0003800000 */
[----:B------:R-:W-:Y:S01]  /*0110*/  LOP3.LUT P0, RZ, R7, R4, RZ, 0xfc, !PT ;  /* 0x0000000407ff7212 */ /* 0x000fe2000780fcff */
[----:B------:R-:W0:Y:S01]  /*0120*/  LDCU.64 UR6, c[0x0][0x358] ;  /* 0x00006b00ff0677ac */ /* 0x000e220008000a00 */
[----:B------:R-:W-:Y:S11]  /*0130*/  BSSY.RECONVERGENT B0, `(.L_x_0) ;  /* 0x00000a2000007945 */ /* 0x000ff60003800200 */
[----:B------:R-:W-:Y:S05]  /*0140*/  @P0 BRA `(.L_x_1) ;  /* 0x0000000000440947 */ /* 0x000fea0003800000 */
[----:B------:R-:W1:Y:S01]  /*0150*/  LDC.64 R8, c[0x0][0x380] ;  /* 0x0000e000ff087b82 */ /* 0x000e620000000a00 */
[----:B------:R-:W-:-:S04]  /*0160*/  IMAD R11, R6, R2, R11 ;  /* 0x00000002060b7224 */ /* 0x000fc800078e020b */
[----:B-1----:R-:W-:-:S05]  /*0170*/  IMAD.WIDE R8, R11, 0x4, R8 ;  /* 0x000000040b087825 */ /* 0x002fca00078e0208 */
[----:B0-----:R-:W2:Y:S01]  /*0180*/  LDG.E R12, desc[UR6][R8.64] ;  /* 0x00000006080c7981 */ /* 0x001ea2000c1e1900 */
[----:B------:R-:W-:-:S03]  /*0190*/  IMAD.WIDE R10, R2, 0x4, R8 ;  /* 0x00000004020a7825 */ /* 0x000fc600078e0208 */
[----:B------:R-:W2:Y:S04]  /*01a0*/  LDG.E R13, desc[UR6][R8.64+0x4] ;  /* 0x00000406080d7981 */ /* 0x000ea8000c1e1900 */
[----:B------:R-:W3:Y:S04]  /*01b0*/  LDG.E R14, desc[UR6][R10.64] ;  /* 0x000000060a0e7981 */ /* 0x000ee8000c1e1900 */
[----:B------:R-:W4:Y:S01]  /*01c0*/  LDG.E R16, desc[UR6][R10.64+0x4] ;  /* 0x000004060a107981 */ /* 0x000f22000c1e1900 */
[----:B------:R-:W0:Y:S01]  /*01d0*/  S2UR UR5, SR_CgaCtaId ;  /* 0x00000000000579c3 */ /* 0x000e220000008800 */
[----:B------:R-:W-:-:S02]  /*01e0*/  UMOV UR4, 0x400 ;  /* 0x0000040000047882 */ /* 0x000fc40000000000 */
[----:B0-----:R-:W-:-:S06]  /*01f0*/  ULEA UR4, UR5, UR4, 0x18 ;  /* 0x0000000405047291 */ /* 0x001fcc000f8ec0ff */
[----:B------:R-:W-:-:S05]  /*0200*/  MOV R6, UR4 ;  /* 0x0000000400067c02 */ /* 0x000fca0008000f00 */
[----:B------:R-:W-:Y:S01]  /*0210*/  IMAD R15, R0, 0x4, R6 ;  /* 0x00000004000f7824 */ /* 0x000fe200078e0206 */
[----:B--2---:R0:W-:Y:S04]  /*0220*/  STS.64 [R6], R12 ;  /* 0x0000000c06007388 */ /* 0x0041e80000000a00 */
[----:B---3--:R0:W-:Y:S04]  /*0230*/  STS [R15+0x8], R14 ;  /* 0x0000080e0f007388 */ /* 0x0081e80000000800 */
[----:B----4-:R0:W-:Y:S01]  /*0240*/  STS [R15+0xc], R16 ;  /* 0x00000c100f007388 */ /* 0x0101e20000000800 */
[----:B------:R-:W-:Y:S05]  /*0250*/  BRA `(.L_x_2) ;  /* 0x00000008003c7947 */ /* 0x000fea0003800000 */
.L_x_1:
[----:B------:R-:W-:-:S04]  /*0260*/  IADD3 R8, PT, PT, R0, -0x1, RZ ;  /* 0xffffffff00087810 */ /* 0x000fc80007ffe0ff */
[----:B------:R-:W-:-:S04]  /*0270*/  ISETP.NE.AND P0, PT, R7, R8, PT ;  /* 0x000000080700720c */ /* 0x000fc80003f05270 */
[----:B------:R-:W-:-:S13]  /*0280*/  ISETP.NE.OR P1, PT, R4, RZ, P0 ;  /* 0x000000ff0400720c */ /* 0x000fda0000725670 */
[----:B------:R-:W-:Y:S05]  /*0290*/  @P1 BRA `(.L_x_3) ;  /* 0x00000000004c1947 */ /* 0x000fea0003800000 */
[----:B------:R-:W1:Y:S01]  /*02a0*/  LDC.64 R8, c[0x0][0x380] ;  /* 0x0000e000ff087b82 */ /* 0x000e620000000a00 */
[----:B------:R-:W-:-:S04]  /*02b0*/  IMAD R11, R6, R2, R3 ;  /* 0x00000002060b7224 */ /* 0x000fc800078e0203 */
[----:B-1----:R-:W-:-:S05]  /*02c0*/  IMAD.WIDE R8, R11, 0x4, R8 ;  /* 0x000000040b087825 */ /* 0x002fca00078e0208 */
[----:B0-----:R-:W2:Y:S01]  /*02d0*/  LDG.E R12, desc[UR6][R8.64] ;  /* 0x00000006080c7981 */ /* 0x001ea2000c1e1900 */
[----:B------:R-:W-:-:S03]  /*02e0*/  IMAD.WIDE R10, R2, 0x4, R8 ;  /* 0x00000004020a7825 */ /* 0x000fc600078e0208 */
[----:B------:R-:W3:Y:S04]  /*02f0*/  LDG.E R14, desc[UR6][R8.64+0x4] ;  /* 0x00000406080e7981 */ /* 0x000ee8000c1e1900 */
[----:B------:R-:W4:Y:S04]  /*0300*/  LDG.E R15, desc[UR6][R10.64] ;  /* 0x000000060a0f7981 */ /* 0x000f28000c1e1900 */
[----:B------:R-:W5:Y:S01]  /*0310*/  LDG.E R16, desc[UR6][R10.64+0x4] ;  /* 0x000004060a107981 */ /* 0x000f62000c1e1900 */
[----:B------:R-:W0:Y:S01]  /*0320*/  S2UR UR5, SR_CgaCtaId ;  /* 0x00000000000579c3 */ /* 0x000e220000008800 */
[----:B------:R-:W-:-:S02]  /*0330*/  UMOV UR4, 0x400 ;  /* 0x0000040000047882 */ /* 0x000fc40000000000 */
[----:B0-----:R-:W-:-:S06]  /*0340*/  ULEA UR4, UR5, UR4, 0x18 ;  /* 0x0000000405047291 */ /* 0x001fcc000f8ec0ff */
[----:B------:R-:W-:-:S05]  /*0350*/  IMAD.U32 R6, RZ, RZ, UR4 ;  /* 0x00000004ff067e24 */ /* 0x000fca000f8e00ff */
[----:B------:R-:W-:-:S05]  /*0360*/  LEA R13, R7, R6, 0x2 ;  /* 0x00000006070d7211 */ /* 0x000fca00078e10ff */
[----:B------:R-:W-:Y:S01]  /*0370*/  IMAD R17, R0, 0x4, R13 ;  /* 0x0000000400117824 */ /* 0x000fe200078e020d */
[----:B--2---:R1:W-:Y:S04]  /*0380*/  STS [R13+0x4], R12 ;  /* 0x0000040c0d007388 */ /* 0x0043e80000000800 */
[----:B---3--:R1:W-:Y:S04]  /*0390*/  STS [R13+0x8], R14 ;  /* 0x0000080e0d007388 */ /* 0x0083e80000000800 */
[----:B----4-:R1:W-:Y:S04]  /*03a0*/  STS [R17+0xc], R15 ;  /* 0x00000c0f11007388 */ /* 0x0103e80000000800 */
[----:B-----5:R1:W-:Y:S01]  /*03b0*/  STS [R17+0x10], R16 ;  /* 0x0000101011007388 */ /* 0x0203e20000000800 */
[----:B------:R-:W-:Y:S05]  /*03c0*/  BRA `(.L_x_2) ;  /* 0x0000000400e07947 */ /* 0x000fea0003800000 */
.L_x_3:
        /* <DEDUP_REMOVED lines=13> */
[----:B------:R-:W-:Y:S01]  /*04a0*/  UMOV UR4, 0x400 ;  /* 0x0000040000047882 */ /* 0x000fe20000000000 */
[----:B------:R-:W-:-:S05]  /*04b0*/  IADD3 R13, PT, PT, R0, 0x2, RZ ;  /* 0x00000002000d7810 */ /* 0x000fca0007ffe0ff */
[----:B------:R-:W-:Y:S01]  /*04c0*/  IMAD R13, R13, R4, R13 ;  /* 0x000000040d0d7224 */ /* 0x000fe200078e020d */
[----:B0-----:R-:W-:-:S06]  /*04d0*/  ULEA UR4, UR5, UR4, 0x18 ;  /* 0x0000000405047291 */ /* 0x001fcc000f8ec0ff */
[----:B------:R-:W-:-:S05]  /*04e0*/  IMAD.U32 R6, RZ, RZ, UR4 ;  /* 0x00000004ff067e24 */ /* 0x000fca000f8e00ff */
[----:B------:R-:W-:-:S04]  /*04f0*/  LEA R13, R13, R6, 0x2 ;  /* 0x000000060d0d7211 */ /* 0x000fc800078e10ff */
[----:B------:R-:W-:Y:S01]  /*0500*/  LEA R17, R0, R13, 0x2 ;  /* 0x0000000d00117211 */ /* 0x000fe200078e10ff */
[----:B--2---:R2:W-:Y:S04]  /*0510*/  STS [R13], R12 ;  /* 0x0000000c0d007388 */ /* 0x0045e80000000800 */
[----:B---3--:R2:W-:Y:S04]  /*0520*/  STS [R13+0x4], R14 ;  /* 0x0000040e0d007388 */ /* 0x0085e80000000800 */
[----:B----4-:R2:W-:Y:S04]  /*0530*/  STS [R17+0x8], R15 ;  /* 0x0000080f11007388 */ /* 0x0105e80000000800 */
[----:B-----5:R2:W-:Y:S01]  /*0540*/  STS [R17+0xc], R16 ;  /* 0x00000c1011007388 */ /* 0x0205e20000000800 */
[----:B------:R-:W-:Y:S05]  /*0550*/  BRA `(.L_x_2) ;  /* 0x00000004007c7947 */ /* 0x000fea0003800000 */
.L_x_4:
[----:B------:R-:W-:-:S13]  /*0560*/  ISETP.NE.OR P2, PT, R4, R9, P0 ;  /* 0x000000090400720c */ /* 0x000fda0000745670 */
[----:B------:R-:W-:Y:S05]  /*0570*/  @P2 BRA `(.L_x_5) ;  /* 0x0000000000582947 */ /* 0x000fea0003800000 */
[----:B------:R-:W1:Y:S01]  /*0580*/  LDC.64 R8, c[0x0][0x380] ;  /* 0x0000e000ff087b82 */ /* 0x000e620000000a00 */
[----:B------:R-:W-:-:S04]  /*0590*/  IMAD R11, R5, R2, R3 ;  /* 0x00000002050b7224 */ /* 0x000fc800078e0203 */
[----:B-1----:R-:W-:-:S05]  /*05a0*/  IMAD.WIDE R8, R11, 0x4, R8 ;  /* 0x000000040b087825 */ /* 0x002fca00078e0208 */
[----:B0-----:R-:W2:Y:S01]  /*05b0*/  LDG.E R12, desc[UR6][R8.64] ;  /* 0x00000006080c7981 */ /* 0x001ea2000c1e1900 */
[----:B------:R-:W-:-:S03]  /*05c0*/  IMAD.WIDE R10, R2, 0x4, R8 ;  /* 0x00000004020a7825 */ /* 0x000fc600078e0208 */
[----:B------:R0:W3:Y:S04]  /*05d0*/  LDG.E R14, desc[UR6][R8.64+0x4] ;  /* 0x00000406080e7981 */ /* 0x0000e8000c1e1900 */
[----:B------:R-:W4:Y:S04]  /*05e0*/  LDG.E R15, desc[UR6][R10.64] ;  /* 0x000000060a0f7981 */ /* 0x000f28000c1e1900 */
[----:B------:R-:W5:Y:S01]  /*05f0*/  LDG.E R16, desc[UR6][R10.64+0x4] ;  /* 0x000004060a107981 */ /* 0x000f62000c1e1900 */
[----:B------:R-:W1:Y:S01]  /*0600*/  S2UR UR5, SR_CgaCtaId ;  /* 0x00000000000579c3 */ /* 0x000e620000008800 */
[----:B------:R-:W-:Y:S01]  /*0610*/  VIADD R13, R0, 0x2 ;  /* 0x00000002000d7836 */ /* 0x000fe20000000000 */
[----:B------:R-:W-:-:S03]  /*0620*/  UMOV UR4, 0x400 ;  /* 0x0000040000047882 */ /* 0x000fc60000000000 */
[----:B------:R-:W-:-:S05]  /*0630*/  IMAD R6, R13, R4, R13 ;  /* 0x000000040d067224 */ /* 0x000fca00078e020d */
[----:B------:R-:W-:Y:S01]  /*0640*/  IADD3 R13, PT, PT, R6, R7, RZ ;  /* 0x00000007060d7210 */ /* 0x000fe20007ffe0ff */
[----:B-1----:R-:W-:-:S06]  /*0650*/  ULEA UR4, UR5, UR4, 0x18 ;  /* 0x0000000405047291 */ /* 0x002fcc000f8ec0ff */
[----:B------:R-:W-:-:S05]  /*0660*/  MOV R6, UR4 ;  /* 0x0000000400067c02 */ /* 0x000fca0008000f00 */
[----:B------:R-:W-:-:S05]  /*0670*/  IMAD R13, R13, 0x4, R6 ;  /* 0x000000040d0d7824 */ /* 0x000fca00078e0206 */
[----:B0-----:R-:W-:Y:S01]  /*0680*/  LEA R8, R0, R13, 0x2 ;  /* 0x0000000d00087211 */ /* 0x001fe200078e10ff */
[----:B--2---:R0:W-:Y:S04]  /*0690*/  STS [R13+0x4], R12 ;  /* 0x0000040c0d007388 */ /* 0x0041e80000000800 */
[----:B---3--:R0:W-:Y:S04]  /*06a0*/  STS [R13+0x8], R14 ;  /* 0x0000080e0d007388 */ /* 0x0081e80000000800 */
[----:B----4-:R0:W-:Y:S04]  /*06b0*/  STS [R8+0xc], R15 ;  /* 0x00000c0f08007388 */ /* 0x0101e80000000800 */
[----:B-----5:R0:W-:Y:S01]  /*06c0*/  STS [R8+0x10], R16 ;  /* 0x0000101008007388 */ /* 0x0201e20000000800 */
[----:B------:R-:W-:Y:S05]  /*06d0*/  BRA `(.L_x_2) ;  /* 0x00000004001c7947 */ /* 0x000fea0003800000 */
.L_x_5:
[----:B------:R-:W-:-:S13]  /*06e0*/  ISETP.NE.AND P2, PT, R7, RZ, PT ;  /* 0x000000ff0700720c */ /* 0x000fda0003f45270 */
[----:B------:R-:W-:Y:S05]  /*06f0*/  @P2 BRA `(.L_x_6) ;  /* 0x00000000003c2947 */ /* 0x000fea0003800000 */
[----:B------:R-:W1:Y:S01]  /*0700*/  LDC.64 R8, c[0x0][0x380] ;  /* 0x0000e000ff087b82 */ /* 0x000e620000000a00 */
[----:B------:R-:W-:-:S04]  /*0710*/  IMAD R11, R5, R2, R11 ;  /* 0x00000002050b7224 */ /* 0x000fc800078e020b */
[----:B-1----:R-:W-:-:S05]  /*0720*/  IMAD.WIDE R8, R11, 0x4, R8 ;  /* 0x000000040b087825 */ /* 0x002fca00078e0208 */
[----:B0-----:R-:W2:Y:S04]  /*0730*/  LDG.E R10, desc[UR6][R8.64] ;  /* 0x00000006080a7981 */ /* 0x001ea8000c1e1900 */
[----:B------:R-:W3:Y:S01]  /*0740*/  LDG.E R12, desc[UR6][R8.64+0x4] ;  /* 0x00000406080c7981 */ /* 0x000ee2000c1e1900 */
[----:B------:R-:W0:Y:S01]  /*0750*/  S2UR UR5, SR_CgaCtaId ;  /* 0x00000000000579c3 */ /* 0x000e220000008800 */
[----:B------:R-:W-:Y:S01]  /*0760*/  UMOV UR4, 0x400 ;  /* 0x0000040000047882 */ /* 0x000fe20000000000 */
[----:B------:R-:W-:-:S05]  /*0770*/  IADD3 R11, PT, PT, R0, 0x2, RZ ;  /* 0x00000002000b7810 */ /* 0x000fca0007ffe0ff */
[----:B------:R-:W-:Y:S01]  /*0780*/  IMAD R11, R11, R4, R11 ;  /* 0x000000040b0b7224 */ /* 0x000fe200078e020b */
[----:B0-----:R-:W-:-:S06]  /*0790*/  ULEA UR4, UR5, UR4, 0x18 ;  /* 0x0000000405047291 */ /* 0x001fcc000f8ec0ff */
[----:B------:R-:W-:-:S05]  /*07a0*/  IMAD.U32 R6, RZ, RZ, UR4 ;  /* 0x00000004ff067e24 */ /* 0x000fca000f8e00ff */
[----:B------:R-:W-:-:S05]  /*07b0*/  LEA R11, R11, R6, 0x2 ;  /* 0x000000060b0b7211 */ /* 0x000fca00078e10ff */
[----:B--2---:R4:W-:Y:S04]  /*07c0*/  STS [R11], R10 ;  /* 0x0000000a0b007388 */ /* 0x0049e80000000800 */
[----:B---3--:R4:W-:Y:S01]  /*07d0*/  STS [R11+0x4], R12 ;  /* 0x0000040c0b007388 */ /* 0x0089e20000000800 */
[----:B------:R-:W-:Y:S05]  /*07e0*/  BRA `(.L_x_2) ;  /* 0x0000000000d87947 */ /* 0x000fea0003800000 */
.L_x_6:
[----:B------:R-:W-:-:S13]  /*07f0*/  ISETP.NE.AND P2, PT, R4, RZ, PT ;  /* 0x000000ff0400720c */ /* 0x000fda0003f45270 */
[----:B------:R-:W-:Y:S05]  /*0800*/  @P2 BRA `(.L_x_7) ;  /* 0x00000000003c2947 */ /* 0x000fea0003800000 */
[----:B------:R-:W1:Y:S01]  /*0810*/  LDC.64 R8, c[0x0][0x380] ;  /* 0x0000e000ff087b82 */ /* 0x000e620000000a00 */
[----:B------:R-:W-:-:S04]  /*0820*/  IMAD R11, R6, R2, R3 ;  /* 0x00000002060b7224 */ /* 0x000fc800078e0203 */
[----:B-1----:R-:W-:-:S04]  /*0830*/  IMAD.WIDE R8, R11, 0x4, R8 ;  /* 0x000000040b087825 */ /* 0x002fc800078e0208 */
[----:B------:R-:W-:Y:S02]  /*0840*/  IMAD.WIDE R10, R2, 0x4, R8 ;  /* 0x00000004020a7825 */ /* 0x000fe400078e0208 */
[----:B0-----:R-:W2:Y:S04]  /*0850*/  LDG.E R8, desc[UR6][R8.64] ;  /* 0x0000000608087981 */ /* 0x001ea8000c1e1900 */
[----:B------:R-:W3:Y:S01]  /*0860*/  LDG.E R10, desc[UR6][R10.64] ;  /* 0x000000060a0a7981 */ /* 0x000ee2000c1e1900 */
[----:B------:R-:W0:Y:S01]  /*0870*/  S2UR UR5, SR_CgaCtaId ;  /* 0x00000000000579c3 */ /* 0x000e220000008800 */
[----:B------:R-:W-:Y:S02]  /*0880*/  UMOV UR4, 0x400 ;  /* 0x0000040000047882 */ /* 0x000fe40000000000 */
[----:B0-----:R-:W-:-:S06]  /*0890*/  ULEA UR4, UR5, UR4, 0x18 ;  /* 0x0000000405047291 */ /* 0x001fcc000f8ec0ff */
[----:B------:R-:W-:-:S05]  /*08a0*/  MOV R6, UR4 ;  /* 0x0000000400067c02 */ /* 0x000fca0008000f00 */
[----:B------:R-:W-:-:S05]  /*08b0*/  IMAD R13, R7, 0x4, R6 ;  /* 0x00000004070d7824 */ /* 0x000fca00078e0206 */
[----:B------:R-:W-:Y:S01]  /*08c0*/  LEA R15, R0, R13, 0x2 ;  /* 0x0000000d000f7211 */ /* 0x000fe200078e10ff */
[----:B--2---:R0:W-:Y:S04]  /*08d0*/  STS [R13+0x4], R8 ;  /* 0x000004080d007388 */ /* 0x0041e80000000800 */
[----:B---3--:R0:W-:Y:S01]  /*08e0*/  STS [R15+0xc], R10 ;  /* 0x00000c0a0f007388 */ /* 0x0081e20000000800 */
[----:B------:R-:W-:Y:S05]  /*08f0*/  BRA `(.L_x_2) ;  /* 0x0000000000947947 */ /* 0x000fea0003800000 */
.L_x_7:
[----:B------:R-:W-:Y:S05]  /*0900*/  @P0 BRA `(.L_x_8) ;  /* 0x0000000000400947 */ /* 0x000fea0003800000 */
[----:B------:R-:W1:Y:S01]  /*0910*/  LDC.64 R8, c[0x0][0x380] ;  /* 0x0000e000ff087b82 */ /* 0x000e620000000a00 */
[----:B------:R-:W-:-:S04]  /*0920*/  IMAD R11, R5, R2, R3 ;  /* 0x00000002050b7224 */ /* 0x000fc800078e0203 */
[----:B-1----:R-:W-:-:S05]  /*0930*/  IMAD.WIDE R8, R11, 0x4, R8 ;  /* 0x000000040b087825 */ /* 0x002fca00078e0208 */
[----:B0-----:R-:W2:Y:S04]  /*0940*/  LDG.E R10, desc[UR6][R8.64] ;  /* 0x00000006080a7981 */ /* 0x001ea8000c1e1900 */
[----:B------:R-:W3:Y:S01]  /*0950*/  LDG.E R12, desc[UR6][R8.64+0x4] ;  /* 0x00000406080c7981 */ /* 0x000ee2000c1e1900 */
[----:B------:R-:W0:Y:S01]  /*0960*/  S2UR UR5, SR_CgaCtaId ;  /* 0x00000000000579c3 */ /* 0x000e220000008800 */
[----:B------:R-:W-:Y:S01]  /*0970*/  IADD3 R11, PT, PT, R0, 0x2, RZ ;  /* 0x00000002000b7810 */ /* 0x000fe20007ffe0ff */
[----:B------:R-:W-:-:S04]  /*0980*/  UMOV UR4, 0x400 ;  /* 0x0000040000047882 */ /* 0x000fc80000000000 */
[----:B------:R-:W-:-:S04]  /*0990*/  IMAD R6, R11, R4, R11 ;  /* 0x000000040b067224 */ /* 0x000fc800078e020b */
[----:B------:R-:W-:Y:S01]  /*09a0*/  IMAD.IADD R11, R6, 0x1, R7 ;  /* 0x00000001060b7824 */ /* 0x000fe200078e0207 */
[----:B0-----:R-:W-:-:S06]  /*09b0*/  ULEA UR4, UR5, UR4, 0x18 ;  /* 0x0000000405047291 */ /* 0x001fcc000f8ec0ff */
[----:B------:R-:W-:-:S04]  /*09c0*/  MOV R6, UR4 ;  /* 0x0000000400067c02 */ /* 0x000fc80008000f00 */
[----:B------:R-:W-:-:S05]  /*09d0*/  LEA R11, R11, R6, 0x2 ;  /* 0x000000060b0b7211 */ /* 0x000fca00078e10ff */
[----:B--2---:R0:W-:Y:S04]  /*09e0*/  STS [R11+0x4], R10 ;  /* 0x0000040a0b007388 */ /* 0x0041e80000000800 */
[----:B---3--:R0:W-:Y:S01]  /*09f0*/  STS [R11+0x8], R12 ;  /* 0x0000080c0b007388 */ /* 0x0081e20000000800 */
[----:B------:R-:W-:Y:S05]  /*0a00*/  BRA `(.L_x_2) ;  /* 0x0000000000507947 */ /* 0x000fea0003800000 */
.L_x_8:
[----:B------:R-:W1:Y:S01]  /*0a10*/  LDC.64 R8, c[0x0][0x380] ;  /* 0x0000e000ff087b82 */ /* 0x000e620000000a00 */
[----:B------:R-:W-:-:S04]  /*0a20*/  IMAD R11, R5, R2, R3 ;  /* 0x00000002050b7224 */ /* 0x000fc800078e0203 */
[----:B-1----:R-:W-:-:S04]  /*0a30*/  IMAD.WIDE R8, R11, 0x4, R8 ;  /* 0x000000040b087825 */ /* 0x002fc800078e0208 */
[----:B------:R-:W-:Y:S02]  /*0a40*/  @!P1 IMAD.WIDE R10, R2, 0x4, R8 ;  /* 0x00000004020a9825 */ /* 0x000fe400078e0208 */
[----:B0-----:R0:W2:Y:S04]  /*0a50*/  LDG.E R8, desc[UR6][R8.64] ;  /* 0x0000000608087981 */ /* 0x0010a8000c1e1900 */
[----:B------:R-:W3:Y:S01]  /*0a60*/  @!P1 LDG.E R10, desc[UR6][R10.64] ;  /* 0x000000060a0a9981 */ /* 0x000ee2000c1e1900 */
[----:B------:R-:W1:Y:S01]  /*0a70*/  S2UR UR5, SR_CgaCtaId ;  /* 0x00000000000579c3 */ /* 0x000e620000008800 */
[----:B------:R-:W-:Y:S01]  /*0a80*/  VIADD R13, R0, 0x2 ;  /* 0x00000002000d7836 */ /* 0x000fe20000000000 */
[----:B------:R-:W-:-:S03]  /*0a90*/  UMOV UR4, 0x400 ;  /* 0x0000040000047882 */ /* 0x000fc60000000000 */
[----:B------:R-:W-:-:S05]  /*0aa0*/  IMAD R6, R13, R4, R13 ;  /* 0x000000040d067224 */ /* 0x000fca00078e020d */
[----:B------:R-:W-:Y:S01]  /*0ab0*/  IADD3 R13, PT, PT, R6, R7, RZ ;  /* 0x00000007060d7210 */ /* 0x000fe20007ffe0ff */
[----:B-1----:R-:W-:-:S06]  /*0ac0*/  ULEA UR4, UR5, UR4, 0x18 ;  /* 0x0000000405047291 */ /* 0x002fcc000f8ec0ff */
[----:B------:R-:W-:-:S05]  /*0ad0*/  @!P1 MOV R6, UR4 ;  /* 0x0000000400069c02 */ /* 0x000fca0008000f00 */
[----:B------:R-:W-:Y:S01]  /*0ae0*/  @!P1 IMAD R15, R13, 0x4, R6 ;  /* 0x000000040d0f9824 */ /* 0x000fe200078e0206 */
[----:B------:R-:W-:-:S04]  /*0af0*/  @P1 MOV R6, UR4 ;  /* 0x0000000400061c02 */ /* 0x000fc80008000f00 */
[----:B0-----:R-:W-:Y:S01]  /*0b00*/  @!P1 LEA R9, R0, R15, 0x2 ;  /* 0x0000000f00099211 */ /* 0x001fe200078e10ff */
[----:B------:R-:W-:Y:S01]  /*0b10*/  @P1 IMAD R13, R13, 0x4, R6 ;  /* 0x000000040d0d1824 */ /* 0x000fe200078e0206 */
[----:B--2---:R0:W-:Y:S04]  /*0b20*/  @!P1 STS [R15+0x4], R8 ;  /* 0x000004080f009388 */ /* 0x0041e80000000800 */
[----:B---3--:R0:W-:Y:S04]  /*0b30*/  @!P1 STS [R9+0xc], R10 ;  /* 0x00000c0a09009388 */ /* 0x0081e80000000800 */
[----:B------:R0:W-:Y:S02]  /*0b40*/  @P1 STS [R13+0x4], R8 ;  /* 0x000004080d001388 */ /* 0x0001e40000000800 */
.L_x_2:
[----:B------:R-:W-:Y:S05]  /*0b50*/  BSYNC.RECONVERGENT B0 ;  /* 0x0000000000007941 */ /* 0x000fea0003800200 */
.L_x_0:
[----:B0-----:R-:W0:Y:S01]  /*0b60*/  LDC R8, c[0x0][0x398] ;  /* 0x0000e600ff087b82 */ /* 0x001e220000000800 */
[----:B----4-:R-:W-:Y:S01]  /*0b70*/  IADD3 R10, PT, PT, R0, 0x2, RZ ;  /* 0x00000002000a7810 */ /* 0x010fe20007ffe0ff */
[----:B------:R-:W-:-:S04]  /*0b80*/  IMAD R3, R5, R2, R3 ;  /* 0x0000000205037224 */ /* 0x000fc800078e0203 */
[----:B------:R-:W-:-:S05]  /*0b90*/  IMAD R7, R10, R4, R7 ;  /* 0x000000040a077224 */ /* 0x000fca00078e0207 */
[----:B------:R-:W-:Y:S01]  /*0ba0*/  LEA R9, R7, R6, 0x2 ;  /* 0x0000000607097211 */ /* 0x000fe200078e10ff */
[----:B------:R-:W-:Y:S03]  /*0bb0*/  BAR.SYNC.DEFER_BLOCKING 0x0 ;  /* 0x0000000000007b1d */ /* 0x000fe60000010000 */
[----:B------:R-:W-:Y:S01]  /*0bc0*/  LEA R18, R0, R9, 0x2 ;  /* 0x0000000900127211 */ /* 0x000fe200078e10ff */
[----:B------:R-:W-:-:S05]  /*0bd0*/  IMAD R7, R10, 0x4, R9 ;  /* 0x000000040a077824 */ /* 0x000fca00078e0209 */
[----:B------:R-:W-:Y:S02]  /*0be0*/  LEA R19, R0, R7, 0x2 ;  /* 0x0000000700137211 */ /* 0x000fe400078e10ff */
[----:B0-----:R-:W-:-:S04]  /*0bf0*/  IABS R4, R8 ;  /* 0x0000000800047213 */ /* 0x001fc80000000000 */
[----:B-12---:R-:W0:Y:S01]  /*0c00*/  I2F.RP R16, R4 ;  /* 0x0000000400107306 */ /* 0x006e220000209400 */
[----:B------:R-:W-:Y:S04]  /*0c10*/  LDS R6, [R9] ;  /* 0x0000000009067984 */ /* 0x000fe80000000800 */
[----:B------:R-:W-:Y:S03]  /*0c20*/  LDS R11, [R9+0x4] ;  /* 0x00000400090b7984 */ /* 0x000fe60000000800 */
[----:B0-----:R-:W0:Y:S01]  /*0c30*/  MUFU.RCP R16, R16 ;  /* 0x0000001000107308 */ /* 0x001e220000001000 */
[----:B------:R1:W2:Y:S04]  /*0c40*/  LDS R10, [R9+0x8] ;  /* 0x00000800090a7984 */ /* 0x0002a80000000800 */
[----:B------:R-:W-:Y:S04]  /*0c50*/  LDS R13, [R18+0x8] ;  /* 0x00000800120d7984 */ /* 0x000fe80000000800 */
[----:B------:R-:W3:Y:S04]  /*0c60*/  LDS R0, [R18+0xc] ;  /* 0x00000c0012007984 */ /* 0x000ee80000000800 */
[----:B------:R-:W-:Y:S04]  /*0c70*/  LDS R15, [R18+0x10] ;  /* 0x00001000120f7984 */ /* 0x000fe80000000800 */
[----:B------:R-:W4:Y:S01]  /*0c80*/  LDS R12, [R19+0x8] ;  /* 0x00000800130c7984 */ /* 0x000f220000000800 */
[----:B0-----:R-:W-:-:S03]  /*0c90*/  VIADD R7, R16, 0xffffffe ;  /* 0x0ffffffe10077836 */ /* 0x001fc60000000000 */
[----:B------:R-:W-:Y:S03]  /*0ca0*/  LDS R17, [R19+0xc] ;  /* 0x00000c0013117984 */ /* 0x000fe60000000800 */
[----:B------:R-:W1:Y:S01]  /*0cb0*/  F2I.FTZ.U32.TRUNC.NTZ R7, R7 ;  /* 0x0000000700077305 */ /* 0x000e62000021f000 */
[----:B------:R-:W0:Y:S01]  /*0cc0*/  LDS R14, [R19+0x10] ;  /* 0x00001000130e7984 */ /* 0x000e220000000800 */
[----:B-1----:R-:W-:Y:S02]  /*0cd0*/  IADD3 R9, PT, PT, RZ, -R7, RZ ;  /* 0x80000007ff097210 */ /* 0x002fe40007ffe0ff */
[----:B--2---:R-:W-:-:S03]  /*0ce0*/  IADD3 R6, PT, PT, R10, R11, R6 ;  /* 0x0000000b0a067210 */ /* 0x004fc60007ffe006 */
[----:B------:R-:W-:Y:S01]  /*0cf0*/  IMAD R9, R9, R4, RZ ;  /* 0x0000000409097224 */ /* 0x000fe200078e02ff */
[----:B---3--:R-:W-:Y:S01]  /*0d00*/  IADD3 R0, PT, PT, R0, R13, R6 ;  /* 0x0000000d00007210 */ /* 0x008fe20007ffe006 */
[----:B------:R-:W-:-:S03]  /*0d10*/  HFMA2 R6, -RZ, RZ, 0, 0 ;  /* 0x00000000ff067431 */ /* 0x000fc600000001ff */
[----:B----4-:R-:W-:Y:S02]  /*0d20*/  IADD3 R0, PT, PT, R12, R15, R0 ;  /* 0x0000000f0c007210 */ /* 0x010fe40007ffe000 */
[----:B------:R-:W-:Y:S02]  /*0d30*/  IMAD.HI.U32 R6, R7, R9, R6 ;  /* 0x0000000907067227 */ /* 0x000fe400078e0006 */
[----:B0-----:R-:W-:-:S04]  /*0d40*/  IADD3 R17, PT, PT, R14, R17, R0 ;  /* 0x000000110e117210 */ /* 0x001fc80007ffe000 */
[----:B------:R-:W-:Y:S02]  /*0d50*/  IABS R0, R17 ;  /* 0x0000001100007213 */ /* 0x000fe40000000000 */
[----:B------:R-:W-:-:S03]  /*0d60*/  LOP3.LUT R17, R17, R8, RZ, 0x3c, !PT ;  /* 0x0000000811117212 */ /* 0x000fc600078e3cff */
[----:B------:R-:W-:Y:S01]  /*0d70*/  IMAD.MOV.U32 R9, RZ, RZ, R0 ;  /* 0x000000ffff097224 */ /* 0x000fe200078e0000 */
[----:B------:R-:W-:-:S03]  /*0d80*/  ISETP.GE.AND P1, PT, R17, RZ, PT ;  /* 0x000000ff1100720c */ /* 0x000fc60003f26270 */
[----:B------:R-:W-:-:S05]  /*0d90*/  IMAD.HI.U32 R0, R6, R9, RZ ;  /* 0x0000000906007227 */ /* 0x000fca00078e00ff */
[----:B------:R-:W-:-:S05]  /*0da0*/  IADD3 R6, PT, PT, -R0, RZ, RZ ;  /* 0x000000ff00067210 */ /* 0x000fca0007ffe1ff */
[C---:B------:R-:W-:Y:S02]  /*0db0*/  IMAD R9, R4.reuse, R6, R9 ;  /* 0x0000000604097224 */ /* 0x040fe400078e0209 */
[----:B------:R-:W0:Y:S03]  /*0dc0*/  LDC.64 R6, c[0x0][0x388] ;  /* 0x0000e200ff067b82 */ /* 0x000e260000000a00 */
[----:B------:R-:W-:-:S13]  /*0dd0*/  ISETP.GT.U32.AND P2, PT, R4, R9, PT ;  /* 0x000000090400720c */ /* 0x000fda0003f44070 */
[-C--:B------:R-:W-:Y:S01]  /*0de0*/  @!P2 IADD3 R9, PT, PT, R9, -R4.reuse, RZ ;  /* 0x800000040909a210 */ /* 0x080fe20007ffe0ff */
[----:B------:R-:W-:Y:S01]  /*0df0*/  @!P2 VIADD R0, R0, 0x1 ;  /* 0x000000010000a836 */ /* 0x000fe20000000000 */
[----:B------:R-:W-:Y:S02]  /*0e00*/  ISETP.NE.AND P2, PT, R8, RZ, PT ;  /* 0x000000ff0800720c */ /* 0x000fe40003f45270 */
[----:B------:R-:W-:Y:S01]  /*0e10*/  ISETP.GE.U32.AND P0, PT, R9, R4, PT ;  /* 0x000000040900720c */ /* 0x000fe20003f06070 */
[----:B0-----:R-:W-:-:S12]  /*0e20*/  IMAD.WIDE R2, R3, 0x4, R6 ;  /* 0x0000000403027825 */ /* 0x001fd800078e0206 */
[----:B------:R-:W-:-:S04]  /*0e30*/  @P0 IADD3 R0, PT, PT, R0, 0x1, RZ ;  /* 0x0000000100000810 */ /* 0x000fc80007ffe0ff */
[----:B------:R-:W-:Y:S02]  /*0e40*/  @!P1 IADD3 R0, PT, PT, -R0, RZ, RZ ;  /* 0x000000ff00009210 */ /* 0x000fe40007ffe1ff */
[----:B------:R-:W-:-:S05]  /*0e50*/  @!P2 LOP3.LUT R0, RZ, R8, RZ, 0x33, !PT ;  /* 0x00000008ff00a212 */ /* 0x000fca00078e33ff */
[----:B------:R-:W-:Y:S01]  /*0e60*/  STG.E desc[UR6][R2.64], R0 ;  /* 0x0000000002007986 */ /* 0x000fe2000c101906 */
[----:B------:R-:W-:Y:S05]  /*0e70*/  EXIT ;  /* 0x000000000000794d */ /* 0x000fea0003800000 */
.L_x_9:
[----:B------:R-:W-:-:S00]  /*0e80*/  BRA `(.L_x_9) ;  /* 0xfffffffc00fc7947 */ /* 0x000fc0000383ffff */
[----:B------:R-:W-:-:S00]  /*0e90*/  NOP ;  /* 0x0000000000007918 */ /* 0x000fc00000000000 */
        /* <DEDUP_REMOVED lines=14> */
.L_x_10:


//--------------------- .nv.global.init           --------------------------
	.section	.nv.global.init,"aw",@progbits
	.align	4
.nv.global.init:
	.type		mrg32k3aM1SubSeq,@object
	.size		mrg32k3aM1SubSeq,(mrg32k3aM2SubSeq - mrg32k3aM1SubSeq)
mrg32k3aM1SubSeq:
        /*0000*/ 	.byte	0x0b, 0xcc, 0xee, 0x04, 0x73, 0x29, 0x8b, 0x6f, 0xf6, 0x53, 0x03, 0xf6, 0x23, 0xf6, 0xea, 0xda
        /* <DEDUP_REMOVED lines=125> */
	.type		mrg32k3aM2SubSeq,@object
	.size		mrg32k3aM2SubSeq,(mrg32k3aM1 - mrg32k3aM2SubSeq)
mrg32k3aM2SubSeq:
        /* <DEDUP_REMOVED lines=126> */
	.type		mrg32k3aM1,@object
	.size		mrg32k3aM1,(mrg32k3aM1Seq - mrg32k3aM1)
mrg32k3aM1:
        /* <DEDUP_REMOVED lines=144> */
	.type		mrg32k3aM1Seq,@object
	.size		mrg32k3aM1Seq,(mrg32k3aM2 - mrg32k3aM1Seq)
mrg32k3aM1Seq:
        /* <DEDUP_REMOVED lines=144> */
	.type		mrg32k3aM2,@object
	.size		mrg32k3aM2,(mrg32k3aM2Seq - mrg32k3aM2)
mrg32k3aM2:
        /* <DEDUP_REMOVED lines=144> */
	.type		mrg32k3aM2Seq,@object
	.size		mrg32k3aM2Seq,(precalc_xorwow_matrix - mrg32k3aM2Seq)
mrg32k3aM2Seq:
        /* <DEDUP_REMOVED lines=144> */
	.type		precalc_xorwow_matrix,@object
	.size		precalc_xorwow_matrix,(precalc_xorwow_offset_matrix - precalc_xorwow_matrix)
precalc_xorwow_matrix:
        /* <DEDUP_REMOVED lines=6400> */
	.type		precalc_xorwow_offset_matrix,@object
	.size		precalc_xorwow_offset_matrix,(.L_1 - precalc_xorwow_offset_matrix)
precalc_xorwow_offset_matrix:
        /* <DEDUP_REMOVED lines=6400> */
.L_1:


//--------------------- .nv.shared._Z11findAveragePiS_iii --------------------------
	.section	.nv.shared._Z11findAveragePiS_iii,"aw",@nobits
	.sectionflags	@""
	.align	16
	.zero		1024


//--------------------- .nv.shared.reserved.0     --------------------------
	.section	.nv.shared.reserved.0,"aw",@nobits
	.weak		__nv_reservedSMEM_offset_0_alias
	.size		__nv_reservedSMEM_offset_0_alias, 0, 64
	.other		__nv_reservedSMEM_offset_0_alias,@"STO_CUDA_RESERVED_SHARED STV_DEFAULT"
__nv_reservedSMEM_offset_0_alias:
	.zero		0
	.zero		64


//--------------------- .nv.constant0._Z11findAveragePiS_iii --------------------------
	.section	.nv.constant0._Z11findAveragePiS_iii,"a",@progbits
	.sectionflags	@""
	.align	4
.nv.constant0._Z11findAveragePiS_iii:
	.zero		924


//--------------------- SYMBOLS --------------------------

	.type		.nv.reservedSmem.offset0,@object
	.size		.nv.reservedSmem.offset0,0x4
	.type		.nv.reservedSmem.cap,@object
	.size		.nv.reservedSmem.cap,0x4
